	.headerflags	@"EF_CUDA_TEXMODE_UNIFIED EF_CUDA_64BIT_ADDRESS EF_CUDA_ACCELERATORS EF_CUDA_SM90 EF_CUDA_VIRTUAL_SM(EF_CUDA_SM90)"
	.elftype	@"ET_EXEC"


//--------------------- .nv.info                  --------------------------
	.section	.nv.info,"",@"SHT_CUDA_INFO"
	.align	4


	//----- nvinfo : EIATTR_REGCOUNT
	.align		4
        /*0000*/ 	.byte	0x04, 0x2f
        /*0002*/ 	.short	(.L_1 - .L_0)
	.align		4
.L_0:
        /*0004*/ 	.word	index@(triton_poi_fused_avg_pool2d_1)
        /*0008*/ 	.word	0x00000017


	//----- nvinfo : EIATTR_MIN_STACK_SIZE
	.align		4
.L_1:
        /*000c*/ 	.byte	0x04, 0x12
        /*000e*/ 	.short	(.L_3 - .L_2)
	.align		4
.L_2:
        /*0010*/ 	.word	index@(triton_poi_fused_avg_pool2d_1)
        /*0014*/ 	.word	0x00000000


	//----- nvinfo : EIATTR_FRAME_SIZE
	.align		4
.L_3:
        /*0018*/ 	.byte	0x04, 0x11
        /*001a*/ 	.short	(.L_5 - .L_4)
	.align		4
.L_4:
        /*001c*/ 	.word	index@(triton_poi_fused_avg_pool2d_1)
        /*0020*/ 	.word	0x00000000


	//----- nvinfo : EIATTR_MIN_STACK_SIZE
	.align		4
.L_5:
        /*0024*/ 	.byte	0x04, 0x12
        /*0026*/ 	.short	(.L_7 - .L_6)
	.align		4
.L_6:
        /*0028*/ 	.word	index@(triton_poi_fused_avg_pool2d_1)
        /*002c*/ 	.word	0x00000000
.L_7:


//--------------------- .nv.info.triton_poi_fused_avg_pool2d_1 --------------------------
	.section	.nv.info.triton_poi_fused_avg_pool2d_1,"",@"SHT_CUDA_INFO"
	.sectionflags	@""
	.align	4


	//----- nvinfo : EIATTR_CUDA_API_VERSION
	.align		4
        /*0000*/ 	.byte	0x04, 0x37
        /*0002*/ 	.short	(.L_9 - .L_8)
.L_8:
        /*0004*/ 	.word	0x0000007c


	//----- nvinfo : EIATTR_KPARAM_INFO
	.align		4
.L_9:
        /*0008*/ 	.byte	0x04, 0x17
        /*000a*/ 	.short	(.L_11 - .L_10)
.L_10:
        /*000c*/ 	.word	0x00000000
        /*0010*/ 	.short	0x0002
        /*0012*/ 	.short	0x0010
        /*0014*/ 	.byte	0x00, 0xf0, 0x11, 0x00


	//----- nvinfo : EIATTR_KPARAM_INFO
	.align		4
.L_11:
        /*0018*/ 	.byte	0x04, 0x17
        /*001a*/ 	.short	(.L_13 - .L_12)
.L_12:
        /*001c*/ 	.word	0x00000000
        /*0020*/ 	.short	0x0001
        /*0022*/ 	.short	0x0008
        /*0024*/ 	.byte	0x00, 0xf4, 0x21, 0x00


	//----- nvinfo : EIATTR_KPARAM_INFO
	.align		4
.L_13:
        /*0028*/ 	.byte	0x04, 0x17
        /*002a*/ 	.short	(.L_15 - .L_14)
.L_14:
        /*002c*/ 	.word	0x00000000
        /*0030*/ 	.short	0x0000
        /*0032*/ 	.short	0x0000
        /*0034*/ 	.byte	0x00, 0xf4, 0x21, 0x00


	//----- nvinfo : EIATTR_SPARSE_MMA_MASK
	.align		4
.L_15:
        /*0038*/ 	.byte	0x03, 0x50
        /*003a*/ 	.short	0x0000


	//----- nvinfo : EIATTR_MAXREG_COUNT
	.align		4
        /*003c*/ 	.byte	0x03, 0x1b
        /*003e*/ 	.short	0x00ff


	//----- nvinfo : EIATTR_EXIT_INSTR_OFFSETS
	.align		4
        /*0040*/ 	.byte	0x04, 0x1c
        /*0042*/ 	.short	(.L_17 - .L_16)


	//   ....[0]....
.L_16:
        /*0044*/ 	.word	0x00000360


	//   ....[1]....
        /*0048*/ 	.word	0x00000390


	//----- nvinfo : EIATTR_REQNTID
	.align		4
.L_17:
        /*004c*/ 	.byte	0x04, 0x10
        /*004e*/ 	.short	(.L_19 - .L_18)
.L_18:
        /*0050*/ 	.word	0x00000020
        /*0054*/ 	.word	0x00000001
        /*0058*/ 	.word	0x00000001


	//----- nvinfo : EIATTR_CBANK_PARAM_SIZE
	.align		4
.L_19:
        /*005c*/ 	.byte	0x03, 0x19
        /*005e*/ 	.short	0x0014


	//----- nvinfo : EIATTR_PARAM_CBANK
	.align		4
        /*0060*/ 	.byte	0x04, 0x0a
        /*0062*/ 	.short	(.L_21 - .L_20)
	.align		4
.L_20:
        /*0064*/ 	.word	index@(.nv.constant0.triton_poi_fused_avg_pool2d_1)
        /*0068*/ 	.short	0x0210
        /*006a*/ 	.short	0x0014


	//----- nvinfo : EIATTR_SW_WAR
	.align		4
.L_21:
        /*006c*/ 	.byte	0x04, 0x36
        /*006e*/ 	.short	(.L_23 - .L_22)
.L_22:
        /*0070*/ 	.word	0x00000008
.L_23:


//--------------------- .nv.callgraph             --------------------------
	.section	.nv.callgraph,"",@"SHT_CUDA_CALLGRAPH"
	.align	4
	.sectionentsize	8
	.align		4
        /*0000*/ 	.word	0x00000000
	.align		4
        /*0004*/ 	.word	0xffffffff
	.align		4
        /*0008*/ 	.word	0x00000000
	.align		4
        /*000c*/ 	.word	0xfffffffe
	.align		4
        /*0010*/ 	.word	0x00000000
	.align		4
        /*0014*/ 	.word	0xfffffffd
	.align		4
        /*0018*/ 	.word	0x00000000
	.align		4
        /*001c*/ 	.word	0xfffffffc


//--------------------- .text.triton_poi_fused_avg_pool2d_1 --------------------------
	.section	.text.triton_poi_fused_avg_pool2d_1,"ax",@progbits
	.align	128
        .global         triton_poi_fused_avg_pool2d_1
        .type           triton_poi_fused_avg_pool2d_1,@function
        .size           triton_poi_fused_avg_pool2d_1,(.L_x_1 - triton_poi_fused_avg_pool2d_1)
        .other          triton_poi_fused_avg_pool2d_1,@"STO_CUDA_ENTRY STV_DEFAULT"
triton_poi_fused_avg_pool2d_1:
.text.triton_poi_fused_avg_pool2d_1:
[----:B------:R-:W0:Y:S02]  /*0000*/  LDC R1, c[0x0][0x28] ;  /* 0x00000a00ff017b82 */ /* 0x000e240000000800 */
[----:B------:R-:W1:Y:S01]  /*0010*/  S2R R20, SR_TID.X ;  /* 0x0000000000147919 */ /* 0x000e620000002100 */
[----:B------:R-:W2:Y:S01]  /*0020*/  LDC.64 R2, c[0x0][0x210] ;  /* 0x00008400ff027b82 */ /* 0x000ea20000000a00 */
[----:B------:R-:W-:Y:S01]  /*0030*/  ULDC.64 UR4, c[0x0][0x208] ;  /* 0x0000820000047ab9 */ /* 0x000fe20000000a00 */
[----:B------:R-:W3:Y:S01]  /*0040*/  S2R R7, SR_CTAID.X ;  /* 0x0000000000077919 */ /* 0x000ee20000002500 */
[----:B------:R-:W-:Y:S02]  /*0050*/  MOV R6, RZ ;  /* 0x000000ff00067202 */ /* 0x000fe40000000f00 */
[----:B-1----:R-:W-:-:S04]  /*0060*/  LOP3.LUT R0, R20, 0xf, RZ, 0xc0, !PT ;  /* 0x0000000f14007812 */ /* 0x002fc800078ec0ff */
[----:B---3--:R-:W-:Y:S01]  /*0070*/  LEA R7, R7, R0, 0x4 ;  /* 0x0000000007077211 */ /* 0x008fe200078e20ff */
[----:B------:R-:W-:-:S03]  /*0080*/  HFMA2.MMA R0, -RZ, RZ, 0, 0 ;  /* 0x00000000ff007435 */ /* 0x000fc600000001ff */
[C---:B------:R-:W-:Y:S02]  /*0090*/  ISETP.GE.AND P0, PT, R7.reuse, 0x10, PT ;  /* 0x000000100700780c */ /* 0x040fe40003f06270 */
[----:B------:R-:W-:-:S05]  /*00a0*/  SHF.L.U32 R5, R7, 0x4, RZ ;  /* 0x0000000407057819 */ /* 0x000fca00000006ff */
[----:B--2---:R-:W-:Y:S01]  /*00b0*/  IMAD.WIDE R2, R5, 0x4, R2 ;  /* 0x0000000405027825 */ /* 0x004fe200078e0202 */
[----:B------:R-:W-:-:S05]  /*00c0*/  CS2R R4, SRZ ;  /* 0x0000000000047805 */ /* 0x000fca000001ff00 */
[----:B------:R-:W2:Y:S04]  /*00d0*/  @!P0 LDG.E.EL R0, desc[UR4][R2.64] ;  /* 0x0000000402008981 */ /* 0x000ea8000c2e1900 */
[----:B------:R-:W2:Y:S01]  /*00e0*/  @!P0 LDG.E.EL R5, desc[UR4][R2.64+0x4] ;  /* 0x0000040402058981 */ /* 0x000ea2000c2e1900 */
[----:B------:R-:W-:-:S03]  /*00f0*/  CS2R R8, SRZ ;  /* 0x0000000000087805 */ /* 0x000fc6000001ff00 */
[----:B------:R-:W3:Y:S04]  /*0100*/  @!P0 LDG.E.EL R4, desc[UR4][R2.64+0x8] ;  /* 0x0000080402048981 */ /* 0x000ee8000c2e1900 */
[----:B------:R-:W4:Y:S01]  /*0110*/  @!P0 LDG.E.EL R6, desc[UR4][R2.64+0xc] ;  /* 0x00000c0402068981 */ /* 0x000f22000c2e1900 */
[----:B------:R-:W-:-:S03]  /*0120*/  CS2R R10, SRZ ;  /* 0x00000000000a7805 */ /* 0x000fc6000001ff00 */
[----:B------:R-:W5:Y:S04]  /*0130*/  @!P0 LDG.E.EL R8, desc[UR4][R2.64+0x10] ;  /* 0x0000100402088981 */ /* 0x000f68000c2e1900 */
[----:B------:R-:W5:Y:S01]  /*0140*/  @!P0 LDG.E.EL R9, desc[UR4][R2.64+0x14] ;  /* 0x0000140402098981 */ /* 0x000f62000c2e1900 */
        /* <DEDUP_REMOVED lines=11> */
[----:B------:R-:W5:Y:S04]  /*0200*/  @!P0 LDG.E.EL R17, desc[UR4][R2.64+0x34] ;  /* 0x0000340402118981 */ /* 0x000f68000c2e1900 */
[----:B------:R-:W5:Y:S04]  /*0210*/  @!P0 LDG.E.EL R18, desc[UR4][R2.64+0x38] ;  /* 0x0000380402128981 */ /* 0x000f68000c2e1900 */
[----:B------:R1:W5:Y:S01]  /*0220*/  @!P0 LDG.E.EL R19, desc[UR4][R2.64+0x3c] ;  /* 0x00003c0402138981 */ /* 0x000362000c2e1900 */
[----:B------:R-:W-:-:S04]  /*0230*/  LOP3.LUT P0, RZ, R20, 0x10, RZ, 0xc0, !PT ;  /* 0x0000001014ff7812 */ /* 0x000fc8000780c0ff */
[----:B------:R-:W-:Y:S01]  /*0240*/  ISETP.LT.AND P0, PT, R7, 0x10, !P0 ;  /* 0x000000100700780c */ /* 0x000fe20004701270 */
[----:B--2---:R-:W-:-:S04]  /*0250*/  FADD R5, R5, R0 ;  /* 0x0000000005057221 */ /* 0x004fc80000000000 */
[----:B---3--:R-:W-:-:S04]  /*0260*/  FADD R5, R5, R4 ;  /* 0x0000000405057221 */ /* 0x008fc80000000000 */
[----:B----4-:R-:W-:-:S04]  /*0270*/  FADD R5, R5, R6 ;  /* 0x0000000605057221 */ /* 0x010fc80000000000 */
[----:B-----5:R-:W-:Y:S02]  /*0280*/  FADD R8, R5, R8 ;  /* 0x0000000805087221 */ /* 0x020fe40000000000 */
[----:B------:R-:W1:Y:S02]  /*0290*/  LDC.64 R4, c[0x0][0x218] ;  /* 0x00008600ff047b82 */ /* 0x000e640000000a00 */
[----:B------:R-:W-:-:S04]  /*02a0*/  FADD R9, R8, R9 ;  /* 0x0000000908097221 */ /* 0x000fc80000000000 */
[----:B------:R-:W-:-:S04]  /*02b0*/  FADD R10, R9, R10 ;  /* 0x0000000a090a7221 */ /* 0x000fc80000000000 */
[----:B------:R-:W-:-:S04]  /*02c0*/  FADD R11, R10, R11 ;  /* 0x0000000b0a0b7221 */ /* 0x000fc80000000000 */
[----:B------:R-:W-:-:S04]  /*02d0*/  FADD R12, R11, R12 ;  /* 0x0000000c0b0c7221 */ /* 0x000fc80000000000 */
[----:B------:R-:W-:-:S04]  /*02e0*/  FADD R13, R12, R13 ;  /* 0x0000000d0c0d7221 */ /* 0x000fc80000000000 */
[----:B------:R-:W-:Y:S01]  /*02f0*/  FADD R14, R13, R14 ;  /* 0x0000000e0d0e7221 */ /* 0x000fe20000000000 */
[----:B-1----:R-:W-:-:S04]  /*0300*/  IMAD.WIDE R2, R7, 0x4, R4 ;  /* 0x0000000407027825 */ /* 0x002fc800078e0204 */
[----:B------:R-:W-:-:S04]  /*0310*/  FADD R15, R14, R15 ;  /* 0x0000000f0e0f7221 */ /* 0x000fc80000000000 */
[----:B------:R-:W-:-:S04]  /*0320*/  FADD R16, R15, R16 ;  /* 0x000000100f107221 */ /* 0x000fc80000000000 */
[----:B------:R-:W-:-:S04]  /*0330*/  FADD R17, R16, R17 ;  /* 0x0000001110117221 */ /* 0x000fc80000000000 */
[----:B------:R-:W-:-:S04]  /*0340*/  FADD R18, R17, R18 ;  /* 0x0000001211127221 */ /* 0x000fc80000000000 */
[----:B------:R-:W-:Y:S01]  /*0350*/  FADD R18, R18, R19 ;  /* 0x0000001312127221 */ /* 0x000fe20000000000 */
[----:B------:R-:W-:Y:S06]  /*0360*/  @!P0 EXIT ;  /* 0x000000000000894d */ /* 0x000fec0003800000 */
[----:B------:R-:W-:-:S05]  /*0370*/  FMUL R5, R18, 0.0625 ;  /* 0x3d80000012057820 */ /* 0x000fca0000400000 */
[----:B------:R-:W-:Y:S01]  /*0380*/  STG.E desc[UR4][R2.64], R5 ;  /* 0x0000000502007986 */ /* 0x000fe2000c101904 */
[----:B------:R-:W-:Y:S05]  /*0390*/  EXIT ;  /* 0x000000000000794d */ /* 0x000fea0003800000 */
.L_x_0:
[----:B------:R-:W-:-:S00]  /*03a0*/  BRA `(.L_x_0) ;  /* 0xfffffffc00fc7947 */ /* 0x000fc0000383ffff */
[----:B------:R-:W-:-:S00]  /*03b0*/  NOP ;  /* 0x0000000000007918 */ /* 0x000fc00000000000 */
        /* <DEDUP_REMOVED lines=12> */
.L_x_1:


//--------------------- .nv.constant0.triton_poi_fused_avg_pool2d_1 --------------------------
	.section	.nv.constant0.triton_poi_fused_avg_pool2d_1,"a",@progbits
	.sectionflags	@""
	.align	4
.nv.constant0.triton_poi_fused_avg_pool2d_1:
	.zero		548
